	.headerflags	@"EF_CUDA_TEXMODE_UNIFIED EF_CUDA_64BIT_ADDRESS EF_CUDA_ACCELERATORS EF_CUDA_SM90 EF_CUDA_VIRTUAL_SM(EF_CUDA_SM90)"
	.elftype	@"ET_EXEC"


//--------------------- .nv.info                  --------------------------
	.section	.nv.info,"",@"SHT_CUDA_INFO"
	.align	4


	//----- nvinfo : EIATTR_REGCOUNT
	.align		4
        /*0000*/ 	.byte	0x04, 0x2f
        /*0002*/ 	.short	(.L_2 - .L_1)
	.align		4
.L_1:
        /*0004*/ 	.word	index@(triton_per_fused_any_isnan_0)
        /*0008*/ 	.word	0x00000009


	//----- nvinfo : EIATTR_MIN_STACK_SIZE
	.align		4
.L_2:
        /*000c*/ 	.byte	0x04, 0x12
        /*000e*/ 	.short	(.L_4 - .L_3)
	.align		4
.L_3:
        /*0010*/ 	.word	index@(triton_per_fused_any_isnan_0)
        /*0014*/ 	.word	0x00000000


	//----- nvinfo : EIATTR_FRAME_SIZE
	.align		4
.L_4:
        /*0018*/ 	.byte	0x04, 0x11
        /*001a*/ 	.short	(.L_6 - .L_5)
	.align		4
.L_5:
        /*001c*/ 	.word	index@(triton_per_fused_any_isnan_0)
        /*0020*/ 	.word	0x00000000


	//----- nvinfo : EIATTR_MIN_STACK_SIZE
	.align		4
.L_6:
        /*0024*/ 	.byte	0x04, 0x12
        /*0026*/ 	.short	(.L_8 - .L_7)
	.align		4
.L_7:
        /*0028*/ 	.word	index@(triton_per_fused_any_isnan_0)
        /*002c*/ 	.word	0x00000000
.L_8:


//--------------------- .nv.info.triton_per_fused_any_isnan_0 --------------------------
	.section	.nv.info.triton_per_fused_any_isnan_0,"",@"SHT_CUDA_INFO"
	.sectionflags	@""
	.align	4


	//----- nvinfo : EIATTR_CUDA_API_VERSION
	.align		4
        /*0000*/ 	.byte	0x04, 0x37
        /*0002*/ 	.short	(.L_10 - .L_9)
.L_9:
        /*0004*/ 	.word	0x0000007c


	//----- nvinfo : EIATTR_KPARAM_INFO
	.align		4
.L_10:
        /*0008*/ 	.byte	0x04, 0x17
        /*000a*/ 	.short	(.L_12 - .L_11)
.L_11:
        /*000c*/ 	.word	0x00000000
        /*0010*/ 	.short	0x0002
        /*0012*/ 	.short	0x0010
        /*0014*/ 	.byte	0x00, 0xf0, 0x11, 0x00


	//----- nvinfo : EIATTR_KPARAM_INFO
	.align		4
.L_12:
        /*0018*/ 	.byte	0x04, 0x17
        /*001a*/ 	.short	(.L_14 - .L_13)
.L_13:
        /*001c*/ 	.word	0x00000000
        /*0020*/ 	.short	0x0001
        /*0022*/ 	.short	0x0008
        /*0024*/ 	.byte	0x00, 0xf4, 0x21, 0x00


	//----- nvinfo : EIATTR_KPARAM_INFO
	.align		4
.L_14:
        /*0028*/ 	.byte	0x04, 0x17
        /*002a*/ 	.short	(.L_16 - .L_15)
.L_15:
        /*002c*/ 	.word	0x00000000
        /*0030*/ 	.short	0x0000
        /*0032*/ 	.short	0x0000
        /*0034*/ 	.byte	0x00, 0xf4, 0x21, 0x00


	//----- nvinfo : EIATTR_SPARSE_MMA_MASK
	.align		4
.L_16:
        /*0038*/ 	.byte	0x03, 0x50
        /*003a*/ 	.short	0x0000


	//----- nvinfo : EIATTR_MAXREG_COUNT
	.align		4
        /*003c*/ 	.byte	0x03, 0x1b
        /*003e*/ 	.short	0x00ff


	//----- nvinfo : EIATTR_COOP_GROUP_MASK_REGIDS
	.align		4
        /*0040*/ 	.byte	0x04, 0x29
        /*0042*/ 	.short	(.L_18 - .L_17)


	//   ....[0]....
.L_17:
        /*0044*/ 	.word	0xffffffff


	//   ....[1]....
        /*0048*/ 	.word	0xffffffff


	//   ....[2]....
        /*004c*/ 	.word	0xffffffff


	//   ....[3]....
        /*0050*/ 	.word	0xffffffff


	//----- nvinfo : EIATTR_COOP_GROUP_INSTR_OFFSETS
	.align		4
.L_18:
        /*0054*/ 	.byte	0x04, 0x28
        /*0056*/ 	.short	(.L_20 - .L_19)


	//   ....[0]....
.L_19:
        /*0058*/ 	.word	0x000000a0


	//   ....[1]....
        /*005c*/ 	.word	0x000000e0


	//   ....[2]....
        /*0060*/ 	.word	0x00000120


	//   ....[3]....
        /*0064*/ 	.word	0x00000160


	//----- nvinfo : EIATTR_EXIT_INSTR_OFFSETS
	.align		4
.L_20:
        /*0068*/ 	.byte	0x04, 0x1c
        /*006a*/ 	.short	(.L_22 - .L_21)


	//   ....[0]....
.L_21:
        /*006c*/ 	.word	0x00000170


	//   ....[1]....
        /*0070*/ 	.word	0x000001d0


	//----- nvinfo : EIATTR_REQNTID
	.align		4
.L_22:
        /*0074*/ 	.byte	0x04, 0x10
        /*0076*/ 	.short	(.L_24 - .L_23)
.L_23:
        /*0078*/ 	.word	0x00000040
        /*007c*/ 	.word	0x00000001
        /*0080*/ 	.word	0x00000001


	//----- nvinfo : EIATTR_CBANK_PARAM_SIZE
	.align		4
.L_24:
        /*0084*/ 	.byte	0x03, 0x19
        /*0086*/ 	.short	0x0014


	//----- nvinfo : EIATTR_PARAM_CBANK
	.align		4
        /*0088*/ 	.byte	0x04, 0x0a
        /*008a*/ 	.short	(.L_26 - .L_25)
	.align		4
.L_25:
        /*008c*/ 	.word	index@(.nv.constant0.triton_per_fused_any_isnan_0)
        /*0090*/ 	.short	0x0210
        /*0092*/ 	.short	0x0014


	//----- nvinfo : EIATTR_SW_WAR
	.align		4
.L_26:
        /*0094*/ 	.byte	0x04, 0x36
        /*0096*/ 	.short	(.L_28 - .L_27)
.L_27:
        /*0098*/ 	.word	0x00000008
.L_28:


//--------------------- .nv.callgraph             --------------------------
	.section	.nv.callgraph,"",@"SHT_CUDA_CALLGRAPH"
	.align	4
	.sectionentsize	8
	.align		4
        /*0000*/ 	.word	0x00000000
	.align		4
        /*0004*/ 	.word	0xffffffff
	.align		4
        /*0008*/ 	.word	0x00000000
	.align		4
        /*000c*/ 	.word	0xfffffffe
	.align		4
        /*0010*/ 	.word	0x00000000
	.align		4
        /*0014*/ 	.word	0xfffffffd
	.align		4
        /*0018*/ 	.word	0x00000000
	.align		4
        /*001c*/ 	.word	0xfffffffc


//--------------------- .nv.constant4             --------------------------
	.section	.nv.constant4,"a",@progbits
	.align	8
	.align		8
.nv.constant4:
        /*0000*/ 	.dword	_$_str


//--------------------- .text.triton_per_fused_any_isnan_0 --------------------------
	.section	.text.triton_per_fused_any_isnan_0,"ax",@progbits
	.align	128
        .global         triton_per_fused_any_isnan_0
        .type           triton_per_fused_any_isnan_0,@function
        .size           triton_per_fused_any_isnan_0,(.L_x_1 - triton_per_fused_any_isnan_0)
        .other          triton_per_fused_any_isnan_0,@"STO_CUDA_ENTRY STV_DEFAULT"
triton_per_fused_any_isnan_0:
.text.triton_per_fused_any_isnan_0:
[----:B------:R-:W0:Y:S02]  /*0000*/  LDC R1, c[0x0][0x28] ;  /* 0x00000a00ff017b82 */ /* 0x000e240000000800 */
[----:B------:R-:W1:Y:S01]  /*0010*/  S2R R6, SR_TID.X ;  /* 0x0000000000067919 */ /* 0x000e620000002100 */
[----:B------:R-:W2:Y:S01]  /*0020*/  LDC.64 R2, c[0x0][0x210] ;  /* 0x00008400ff027b82 */ /* 0x000ea20000000a00 */
[----:B------:R-:W-:Y:S01]  /*0030*/  ULDC.64 UR4, c[0x0][0x208] ;  /* 0x0000820000047ab9 */ /* 0x000fe20000000a00 */
[----:B-1----:R-:W-:-:S05]  /*0040*/  LOP3.LUT R5, R6, 0xf, RZ, 0xc0, !PT ;  /* 0x0000000f06057812 */ /* 0x002fca00078ec0ff */
[----:B--2---:R-:W-:-:S06]  /*0050*/  IMAD.WIDE.U32 R2, R5, 0x4, R2 ;  /* 0x0000000405027825 */ /* 0x004fcc00078e0002 */
[----:B------:R-:W2:Y:S01]  /*0060*/  LDG.E R2, desc[UR4][R2.64] ;  /* 0x0000000402027981 */ /* 0x000ea2000c1e1900 */
[----:B------:R-:W-:Y:S02]  /*0070*/  LOP3.LUT P1, RZ, R6, 0x3f, RZ, 0xc0, !PT ;  /* 0x0000003f06ff7812 */ /* 0x000fe4000782c0ff */
[----:B--2---:R-:W-:-:S04]  /*0080*/  FSETP.NAN.FTZ.AND P0, PT, |R2|, |R2|, PT ;  /* 0x400000020200720b */ /* 0x004fc80003f18200 */
[----:B------:R-:W-:-:S06]  /*0090*/  SEL R0, RZ, 0x1, !P0 ;  /* 0x00000001ff007807 */ /* 0x000fcc0004000000 */
[----:B------:R-:W1:Y:S02]  /*00a0*/  SHFL.BFLY PT, R0, R0, 0x8, 0x1f ;  /* 0x0d001f0000007f89 */ /* 0x000e6400000e0000 */
[----:B-1----:R-:W-:-:S04]  /*00b0*/  LOP3.LUT R4, R0, 0x1, RZ, 0xc0, !PT ;  /* 0x0000000100047812 */ /* 0x002fc800078ec0ff */
[----:B------:R-:W-:-:S04]  /*00c0*/  ISETP.EQ.U32.OR P0, PT, R4, 0x1, P0 ;  /* 0x000000010400780c */ /* 0x000fc80000702470 */
        /* <DEDUP_REMOVED lines=9> */
[----:B------:R-:W1:Y:S01]  /*0160*/  SHFL.BFLY PT, R0, R0, 0x1, 0x1f ;  /* 0x0c201f0000007f89 */ /* 0x000e6200000e0000 */
[----:B------:R-:W-:Y:S05]  /*0170*/  @P1 EXIT ;  /* 0x000000000000194d */ /* 0x000fea0003800000 */
[----:B------:R-:W0:Y:S01]  /*0180*/  LDC.64 R2, c[0x0][0x218] ;  /* 0x00008600ff027b82 */ /* 0x000e220000000a00 */
[----:B-1----:R-:W-:-:S04]  /*0190*/  LOP3.LUT R0, R0, 0x1, RZ, 0xc0, !PT ;  /* 0x0000000100007812 */ /* 0x002fc800078ec0ff */
[----:B------:R-:W-:-:S04]  /*01a0*/  ISETP.EQ.U32.OR P0, PT, R0, 0x1, P0 ;  /* 0x000000010000780c */ /* 0x000fc80000702470 */
[----:B------:R-:W-:-:S05]  /*01b0*/  SEL R5, RZ, 0x1, !P0 ;  /* 0x00000001ff057807 */ /* 0x000fca0004000000 */
[----:B0-----:R-:W-:Y:S01]  /*01c0*/  STG.E.U8 desc[UR4][R2.64], R5 ;  /* 0x0000000502007986 */ /* 0x001fe2000c101104 */
[----:B------:R-:W-:Y:S05]  /*01d0*/  EXIT ;  /* 0x000000000000794d */ /* 0x000fea0003800000 */
.L_x_0:
[----:B------:R-:W-:-:S00]  /*01e0*/  BRA `(.L_x_0) ;  /* 0xfffffffc00fc7947 */ /* 0x000fc0000383ffff */
[----:B------:R-:W-:-:S00]  /*01f0*/  NOP ;  /* 0x0000000000007918 */ /* 0x000fc00000000000 */
        /* <DEDUP_REMOVED lines=8> */
.L_x_1:


//--------------------- .nv.global.init           --------------------------
	.section	.nv.global.init,"aw",@progbits
.nv.global.init:
	.type		_$_str,@object
	.size		_$_str,(.L_0 - _$_str)
_$_str:
        /*0000*/ 	.byte	0x5f, 0x5f, 0x43, 0x55, 0x44, 0x41, 0x5f, 0x46, 0x54, 0x5a, 0x00
.L_0:


//--------------------- .nv.constant0.triton_per_fused_any_isnan_0 --------------------------
	.section	.nv.constant0.triton_per_fused_any_isnan_0,"a",@progbits
	.sectionflags	@""
	.align	4
.nv.constant0.triton_per_fused_any_isnan_0:
	.zero		548
